//
// Generated by NVIDIA NVVM Compiler
//
// Compiler Build ID: CL-36424714
// Cuda compilation tools, release 13.0, V13.0.88
// Based on NVVM 20.0.0
//

.version 9.0
.target sm_100
.address_size 64

	// .globl	_Z15coalescedKernelPKfS0_Pfi

.visible .entry _Z15coalescedKernelPKfS0_Pfi(
	.param .u64 .ptr .align 1 _Z15coalescedKernelPKfS0_Pfi_param_0,
	.param .u64 .ptr .align 1 _Z15coalescedKernelPKfS0_Pfi_param_1,
	.param .u64 .ptr .align 1 _Z15coalescedKernelPKfS0_Pfi_param_2,
	.param .u32 _Z15coalescedKernelPKfS0_Pfi_param_3
)
{
	.reg .pred 	%p<2>;
	.reg .b32 	%r<6>;
	.reg .b32 	%f<4>;
	.reg .b64 	%rd<11>;

	ld.param.u64 	%rd1, [_Z15coalescedKernelPKfS0_Pfi_param_0];
	ld.param.u64 	%rd2, [_Z15coalescedKernelPKfS0_Pfi_param_1];
	ld.param.u64 	%rd3, [_Z15coalescedKernelPKfS0_Pfi_param_2];
	ld.param.u32 	%r2, [_Z15coalescedKernelPKfS0_Pfi_param_3];
	mov.u32 	%r3, %ctaid.x;
	mov.u32 	%r4, %ntid.x;
	mov.u32 	%r5, %tid.x;
	mad.lo.s32 	%r1, %r3, %r4, %r5;
	setp.ge.s32 	%p1, %r1, %r2;
	@%p1 bra 	$L__BB0_2;
	cvta.to.global.u64 	%rd4, %rd1;
	cvta.to.global.u64 	%rd5, %rd2;
	cvta.to.global.u64 	%rd6, %rd3;
	mul.wide.s32 	%rd7, %r1, 4;
	add.s64 	%rd8, %rd4, %rd7;
	ld.global.f32 	%f1, [%rd8];
	add.s64 	%rd9, %rd5, %rd7;
	ld.global.f32 	%f2, [%rd9];
	add.f32 	%f3, %f1, %f2;
	add.s64 	%rd10, %rd6, %rd7;
	st.global.f32 	[%rd10], %f3;
$L__BB0_2:
	ret;

}


// ===== COMPILED SASS (sm_100) =====

	.target	sm_100

	.elftype	@"ET_EXEC"


//--------------------- .note.nv.tkinfo           --------------------------
	.section	.note.nv.tkinfo,"",@"SHT_NOTE"
	.sectionflags	@"SHF_NOTE_NV_TKINFO"
	.tkinfo
        /*0018*/ 	.word	0x00000002
        /*0030*/ 	.string	""
        /*0030*/ 	.string	"ptxas"
        /*0030*/ 	.string	"Cuda compilation tools, release 13.0, V13.0.88"
        /*0030*/ 	.string	"Build cuda_13.0.r13.0/compiler.36424714_0"
        /*0030*/ 	.string	"-arch sm_100 -m 64 "



//--------------------- .note.nv.cuinfo           --------------------------
	.section	.note.nv.cuinfo,"",@"SHT_NOTE"
	.sectionflags	@"SHF_NOTE_NV_CUINFO"
        /*0018*/ 	.short	0x0002
        /*001a*/ 	.short	0x0064
        /*001c*/ 	.short	0x0082
	.zero		2


//--------------------- .nv.info                  --------------------------
	.section	.nv.info,"",@"SHT_CUDA_INFO"
	.align	4


	//----- nvinfo : EIATTR_REGCOUNT
	.align		4
        /*0000*/ 	.byte	0x04, 0x2f
        /*0002*/ 	.short	(.L_1 - .L_0)
	.align		4
.L_0:
        /*0004*/ 	.word	index@(_Z15coalescedKernelPKfS0_Pfi)
        /*0008*/ 	.word	0x0000000c


	//----- nvinfo : EIATTR_FRAME_SIZE
	.align		4
.L_1:
        /*000c*/ 	.byte	0x04, 0x11
        /*000e*/ 	.short	(.L_3 - .L_2)
	.align		4
.L_2:
        /*0010*/ 	.word	index@(_Z15coalescedKernelPKfS0_Pfi)
        /*0014*/ 	.word	0x00000000


	//----- nvinfo : EIATTR_MIN_STACK_SIZE
	.align		4
.L_3:
        /*0018*/ 	.byte	0x04, 0x12
        /*001a*/ 	.short	(.L_5 - .L_4)
	.align		4
.L_4:
        /*001c*/ 	.word	index@(_Z15coalescedKernelPKfS0_Pfi)
        /*0020*/ 	.word	0x00000000
.L_5:


//--------------------- .nv.compat                --------------------------
	.section	.nv.compat,"",@"SHT_CUDA_COMPAT_INFO"
	.align	4
        /*0000*/ 	.byte	0x02, 0x09, 0x00, 0x00, 0x02, 0x02, 0x01, 0x00, 0x02, 0x05, 0x05, 0x00, 0x03, 0x07, 0x01, 0x01
        /*0010*/ 	.byte	0x02, 0x03, 0x00, 0x00, 0x02, 0x06, 0x01, 0x00, 0x04, 0x0b, 0x08, 0x00, 0x09, 0x00, 0x00, 0x00
        /*0020*/ 	.byte	0x00, 0x00, 0x00, 0x00


//--------------------- .nv.info._Z15coalescedKernelPKfS0_Pfi --------------------------
	.section	.nv.info._Z15coalescedKernelPKfS0_Pfi,"",@"SHT_CUDA_INFO"
	.sectionflags	@""
	.align	4


	//----- nvinfo : EIATTR_CUDA_API_VERSION
	.align		4
        /*0000*/ 	.byte	0x04, 0x37
        /*0002*/ 	.short	(.L_7 - .L_6)
.L_6:
        /*0004*/ 	.word	0x00000082


	//----- nvinfo : EIATTR_KPARAM_INFO
	.align		4
.L_7:
        /*0008*/ 	.byte	0x04, 0x17
        /*000a*/ 	.short	(.L_9 - .L_8)
.L_8:
        /*000c*/ 	.word	0x00000000
        /*0010*/ 	.short	0x0003
        /*0012*/ 	.short	0x0018
        /*0014*/ 	.byte	0x00, 0xf0, 0x11, 0x00


	//----- nvinfo : EIATTR_KPARAM_INFO
	.align		4
.L_9:
        /*0018*/ 	.byte	0x04, 0x17
        /*001a*/ 	.short	(.L_11 - .L_10)
.L_10:
        /*001c*/ 	.word	0x00000000
        /*0020*/ 	.short	0x0002
        /*0022*/ 	.short	0x0010
        /*0024*/ 	.byte	0x00, 0xf5, 0x21, 0x00


	//----- nvinfo : EIATTR_KPARAM_INFO
	.align		4
.L_11:
        /*0028*/ 	.byte	0x04, 0x17
        /*002a*/ 	.short	(.L_13 - .L_12)
.L_12:
        /*002c*/ 	.word	0x00000000
        /*0030*/ 	.short	0x0001
        /*0032*/ 	.short	0x0008
        /*0034*/ 	.byte	0x00, 0xf5, 0x21, 0x00


	//----- nvinfo : EIATTR_KPARAM_INFO
	.align		4
.L_13:
        /*0038*/ 	.byte	0x04, 0x17
        /*003a*/ 	.short	(.L_15 - .L_14)
.L_14:
        /*003c*/ 	.word	0x00000000
        /*0040*/ 	.short	0x0000
        /*0042*/ 	.short	0x0000
        /*0044*/ 	.byte	0x00, 0xf5, 0x21, 0x00


	//----- nvinfo : EIATTR_SPARSE_MMA_MASK
	.align		4
.L_15:
        /*0048*/ 	.byte	0x03, 0x50
        /*004a*/ 	.short	0x0000


	//----- nvinfo : EIATTR_MAXREG_COUNT
	.align		4
        /*004c*/ 	.byte	0x03, 0x1b
        /*004e*/ 	.short	0x00ff


	//----- nvinfo : EIATTR_MERCURY_ISA_VERSION
	.align		4
        /*0050*/ 	.byte	0x03, 0x5f
        /*0052*/ 	.short	0x0101


	//----- nvinfo : EIATTR_VRC_CTA_INIT_COUNT
	.align		4
        /*0054*/ 	.byte	0x02, 0x4a
	.zero		1
	.zero		1


	//----- nvinfo : EIATTR_EXIT_INSTR_OFFSETS
	.align		4
        /*0058*/ 	.byte	0x04, 0x1c
        /*005a*/ 	.short	(.L_17 - .L_16)


	//   ....[0]....
.L_16:
        /*005c*/ 	.word	0x00000070


	//   ....[1]....
        /*0060*/ 	.word	0x00000130


	//----- nvinfo : EIATTR_CBANK_PARAM_SIZE
	.align		4
.L_17:
        /*0064*/ 	.byte	0x03, 0x19
        /*0066*/ 	.short	0x001c


	//----- nvinfo : EIATTR_PARAM_CBANK
	.align		4
        /*0068*/ 	.byte	0x04, 0x0a
        /*006a*/ 	.short	(.L_19 - .L_18)
	.align		4
.L_18:
        /*006c*/ 	.word	index@(.nv.constant0._Z15coalescedKernelPKfS0_Pfi)
        /*0070*/ 	.short	0x0380
        /*0072*/ 	.short	0x001c


	//----- nvinfo : EIATTR_SW_WAR
	.align		4
.L_19:
        /*0074*/ 	.byte	0x04, 0x36
        /*0076*/ 	.short	(.L_21 - .L_20)
.L_20:
        /*0078*/ 	.word	0x00000008
.L_21:


//--------------------- .nv.callgraph             --------------------------
	.section	.nv.callgraph,"",@"SHT_CUDA_CALLGRAPH"
	.align	4
	.sectionentsize	8
	.align		4
        /*0000*/ 	.word	0x00000000
	.align		4
        /*0004*/ 	.word	0xffffffff
	.align		4
        /*0008*/ 	.word	0x00000000
	.align		4
        /*000c*/ 	.word	0xfffffffe
	.align		4
        /*0010*/ 	.word	0x00000000
	.align		4
        /*0014*/ 	.word	0xfffffffd
	.align		4
        /*0018*/ 	.word	0x00000000
	.align		4
        /*001c*/ 	.word	0xfffffffc


//--------------------- .text._Z15coalescedKernelPKfS0_Pfi --------------------------
	.section	.text._Z15coalescedKernelPKfS0_Pfi,"ax",@progbits
	.align	128
        .global         _Z15coalescedKernelPKfS0_Pfi
        .type           _Z15coalescedKernelPKfS0_Pfi,@function
        .size           _Z15coalescedKernelPKfS0_Pfi,(.L_x_1 - _Z15coalescedKernelPKfS0_Pfi)
        .other          _Z15coalescedKernelPKfS0_Pfi,@"STO_CUDA_ENTRY STV_DEFAULT"
_Z15coalescedKernelPKfS0_Pfi:
.text._Z15coalescedKernelPKfS0_Pfi:
[----:B------:R-:W-:Y:S01]  /*0000*/  LDC R1, c[0x0][0x37c] ;  /* 0x0000df00ff017b82 */ /* 0x000fe20000000800 */
[----:B------:R-:W0:Y:S07]  /*0010*/  S2R R0, SR_TID.X ;  /* 0x0000000000007919 */ /* 0x000e2e0000002100 */
[----:B------:R-:W0:Y:S01]  /*0020*/  S2UR UR4, SR_CTAID.X ;  /* 0x00000000000479c3 */ /* 0x000e220000002500 */
[----:B------:R-:W1:Y:S07]  /*0030*/  LDCU UR5, c[0x0][0x398] ;  /* 0x00007300ff0577ac */ /* 0x000e6e0008000800 */
[----:B------:R-:W0:Y:S02]  /*0040*/  LDC R9, c[0x0][0x360] ;  /* 0x0000d800ff097b82 */ /* 0x000e240000000800 */
[----:B0-----:R-:W-:-:S05]  /*0050*/  IMAD R9, R9, UR4, R0 ;  /* 0x0000000409097c24 */ /* 0x001fca000f8e0200 */
[----:B-1----:R-:W-:-:S13]  /*0060*/  ISETP.GE.AND P0, PT, R9, UR5, PT ;  /* 0x0000000509007c0c */ /* 0x002fda000bf06270 */
[----:B------:R-:W-:Y:S05]  /*0070*/  @P0 EXIT ;  /* 0x000000000000094d */ /* 0x000fea0003800000 */
[----:B------:R-:W0:Y:S01]  /*0080*/  LDC.64 R2, c[0x0][0x380] ;  /* 0x0000e000ff027b82 */ /* 0x000e220000000a00 */
[----:B------:R-:W1:Y:S07]  /*0090*/  LDCU.64 UR4, c[0x0][0x358] ;  /* 0x00006b00ff0477ac */ /* 0x000e6e0008000a00 */
[----:B------:R-:W2:Y:S08]  /*00a0*/  LDC.64 R4, c[0x0][0x388] ;  /* 0x0000e200ff047b82 */ /* 0x000eb00000000a00 */
[----:B------:R-:W3:Y:S01]  /*00b0*/  LDC.64 R6, c[0x0][0x390] ;  /* 0x0000e400ff067b82 */ /* 0x000ee20000000a00 */
[----:B0-----:R-:W-:-:S06]  /*00c0*/  IMAD.WIDE R2, R9, 0x4, R2 ;  /* 0x0000000409027825 */ /* 0x001fcc00078e0202 */
[----:B-1----:R-:W4:Y:S01]  /*00d0*/  LDG.E R2, desc[UR4][R2.64] ;  /* 0x0000000402027981 */ /* 0x002f22000c1e1900 */
[----:B--2---:R-:W-:-:S06]  /*00e0*/  IMAD.WIDE R4, R9, 0x4, R4 ;  /* 0x0000000409047825 */ /* 0x004fcc00078e0204 */
[----:B------:R-:W4:Y:S01]  /*00f0*/  LDG.E R5, desc[UR4][R4.64] ;  /* 0x0000000404057981 */ /* 0x000f22000c1e1900 */
[----:B---3--:R-:W-:-:S04]  /*0100*/  IMAD.WIDE R6, R9, 0x4, R6 ;  /* 0x0000000409067825 */ /* 0x008fc800078e0206 */
[----:B----4-:R-:W-:-:S05]  /*0110*/  FADD R9, R2, R5 ;  /* 0x0000000502097221 */ /* 0x010fca0000000000 */
[----:B------:R-:W-:Y:S01]  /*0120*/  STG.E desc[UR4][R6.64], R9 ;  /* 0x0000000906007986 */ /* 0x000fe2000c101904 */
[----:B------:R-:W-:Y:S05]  /*0130*/  EXIT ;  /* 0x000000000000794d */ /* 0x000fea0003800000 */
.L_x_0:
[----:B------:R-:W-:-:S00]  /*0140*/  BRA `(.L_x_0) ;  /* 0xfffffffc00fc7947 */ /* 0x000fc0000383ffff */
[----:B------:R-:W-:-:S00]  /*0150*/  NOP ;  /* 0x0000000000007918 */ /* 0x000fc00000000000 */
        /* <DEDUP_REMOVED lines=10> */
.L_x_1:


//--------------------- .nv.shared.reserved.0     --------------------------
	.section	.nv.shared.reserved.0,"aw",@nobits
	.weak		__nv_reservedSMEM_offset_0_alias
	.size		__nv_reservedSMEM_offset_0_alias, 0, 64
	.other		__nv_reservedSMEM_offset_0_alias,@"STO_CUDA_RESERVED_SHARED STV_DEFAULT"
__nv_reservedSMEM_offset_0_alias:
	.zero		0
	.zero		64


//--------------------- .nv.constant0._Z15coalescedKernelPKfS0_Pfi --------------------------
	.section	.nv.constant0._Z15coalescedKernelPKfS0_Pfi,"a",@progbits
	.sectionflags	@""
	.align	4
.nv.constant0._Z15coalescedKernelPKfS0_Pfi:
	.zero		924


//--------------------- SYMBOLS --------------------------

	.type		.nv.reservedSmem.offset0,@object
	.size		.nv.reservedSmem.offset0,0x4
